//
// Generated by NVIDIA NVVM Compiler
//
// Compiler Build ID: CL-36424714
// Cuda compilation tools, release 13.0, V13.0.88
// Based on NVVM 20.0.0
//

.version 9.0
.target sm_100
.address_size 64

	// .globl	sq

.visible .entry sq(
	.param .u64 .ptr .align 1 sq_param_0,
	.param .u64 sq_param_1,
	.param .u64 sq_param_2,
	.param .u64 sq_param_3,
	.param .u64 .ptr .align 1 sq_param_4
)
{
	.reg .pred 	%p<17>;
	.reg .b16 	%rs<8>;
	.reg .b32 	%r<44>;
	.reg .b64 	%rd<31>;

	ld.param.u64 	%rd6, [sq_param_0];
	ld.param.u32 	%r18, [sq_param_2];
	ld.param.u64 	%rd5, [sq_param_3];
	cvta.to.global.u64 	%rd1, %rd6;
	mov.u32 	%r19, %ctaid.x;
	mov.u32 	%r20, %ntid.x;
	mul.lo.s32 	%r1, %r19, %r20;
	mov.u32 	%r2, %tid.x;
	add.s32 	%r3, %r1, %r2;
	add.s32 	%r21, %r18, -1;
	mul.lo.s32 	%r22, %r21, %r18;
	shr.u32 	%r23, %r22, 31;
	add.s32 	%r24, %r22, %r23;
	shr.s32 	%r25, %r24, 1;
	setp.ge.s32 	%p1, %r3, %r25;
	@%p1 bra 	$L__BB0_24;
	cvt.u32.u64 	%r4, %rd5;
	add.s32 	%r26, %r3, %r4;
	setp.ge.s32 	%p2, %r3, %r26;
	cvt.s64.s32 	%rd7, %r3;
	add.s64 	%rd2, %rd1, %rd7;
	@%p2 bra 	$L__BB0_23;
	and.b32  	%r5, %r4, 3;
	setp.eq.s32 	%p3, %r5, 0;
	mov.u32 	%r43, %r3;
	@%p3 bra 	$L__BB0_8;
	neg.s32 	%r39, %r5;
	add.s32 	%r43, %r3, %r5;
	mov.u32 	%r40, %r3;
$L__BB0_4:
	.pragma "nounroll";
	cvt.s64.s32 	%rd9, %r40;
	add.s64 	%rd10, %rd1, %rd9;
	ld.global.u8 	%rd8, [%rd10];
	setp.gt.u64 	%p4, %rd8, 58;
	@%p4 bra 	$L__BB0_7;
	cvt.u32.u64 	%r27, %rd8;
	mov.b64 	%rd11, 1;
	shl.b64 	%rd12, %rd11, %r27;
	and.b64  	%rd13, %rd12, 288356819988905984;
	setp.ne.s64 	%p5, %rd13, 0;
	@%p5 bra 	$L__BB0_6;
	bra.uni 	$L__BB0_7;
$L__BB0_6:
	mov.b16 	%rs1, 32;
	st.global.u8 	[%rd2], %rs1;
$L__BB0_7:
	add.s32 	%r40, %r40, 1;
	add.s32 	%r39, %r39, 1;
	setp.ne.s32 	%p6, %r39, 0;
	@%p6 bra 	$L__BB0_4;
$L__BB0_8:
	add.s32 	%r28, %r4, -1;
	setp.lt.u32 	%p7, %r28, 3;
	@%p7 bra 	$L__BB0_23;
	sub.s32 	%r29, %r43, %r1;
	sub.s32 	%r30, %r29, %r2;
	sub.s32 	%r42, %r30, %r4;
	add.s64 	%rd3, %rd1, 1;
$L__BB0_10:
	cvt.s64.s32 	%rd15, %r43;
	add.s64 	%rd4, %rd3, %rd15;
	ld.global.u8 	%rd14, [%rd4+-1];
	setp.gt.u64 	%p8, %rd14, 58;
	@%p8 bra 	$L__BB0_13;
	cvt.u32.u64 	%r31, %rd14;
	mov.b64 	%rd16, 1;
	shl.b64 	%rd17, %rd16, %r31;
	and.b64  	%rd18, %rd17, 288356819988905984;
	setp.ne.s64 	%p9, %rd18, 0;
	@%p9 bra 	$L__BB0_12;
	bra.uni 	$L__BB0_13;
$L__BB0_12:
	mov.b16 	%rs2, 32;
	st.global.u8 	[%rd2], %rs2;
$L__BB0_13:
	ld.global.u8 	%rd19, [%rd4];
	setp.gt.u64 	%p10, %rd19, 58;
	@%p10 bra 	$L__BB0_16;
	cvt.u32.u64 	%r32, %rd19;
	mov.b64 	%rd20, 1;
	shl.b64 	%rd21, %rd20, %r32;
	and.b64  	%rd22, %rd21, 288356819988905984;
	setp.ne.s64 	%p11, %rd22, 0;
	@%p11 bra 	$L__BB0_15;
	bra.uni 	$L__BB0_16;
$L__BB0_15:
	mov.b16 	%rs3, 32;
	st.global.u8 	[%rd2], %rs3;
$L__BB0_16:
	ld.global.u8 	%rd23, [%rd4+1];
	setp.gt.u64 	%p12, %rd23, 58;
	@%p12 bra 	$L__BB0_19;
	cvt.u32.u64 	%r33, %rd23;
	mov.b64 	%rd24, 1;
	shl.b64 	%rd25, %rd24, %r33;
	and.b64  	%rd26, %rd25, 288356819988905984;
	setp.ne.s64 	%p13, %rd26, 0;
	@%p13 bra 	$L__BB0_18;
	bra.uni 	$L__BB0_19;
$L__BB0_18:
	mov.b16 	%rs4, 32;
	st.global.u8 	[%rd2], %rs4;
$L__BB0_19:
	ld.global.u8 	%rd27, [%rd4+2];
	setp.gt.u64 	%p14, %rd27, 58;
	@%p14 bra 	$L__BB0_22;
	cvt.u32.u64 	%r34, %rd27;
	mov.b64 	%rd28, 1;
	shl.b64 	%rd29, %rd28, %r34;
	and.b64  	%rd30, %rd29, 288356819988905984;
	setp.ne.s64 	%p15, %rd30, 0;
	@%p15 bra 	$L__BB0_21;
	bra.uni 	$L__BB0_22;
$L__BB0_21:
	mov.b16 	%rs5, 32;
	st.global.u8 	[%rd2], %rs5;
$L__BB0_22:
	add.s32 	%r43, %r43, 4;
	add.s32 	%r42, %r42, 4;
	setp.ne.s32 	%p16, %r42, 0;
	@%p16 bra 	$L__BB0_10;
$L__BB0_23:
	bar.sync 	0;
	mul.hi.s32 	%r35, %r3, 1717986919;
	shr.u32 	%r36, %r35, 31;
	shr.u32 	%r37, %r35, 2;
	add.s32 	%r38, %r37, %r36;
	cvt.u16.u32 	%rs6, %r38;
	add.s16 	%rs7, %rs6, 48;
	st.global.u8 	[%rd2], %rs7;
$L__BB0_24:
	ret;

}


// ===== COMPILED SASS (sm_100) =====

	.target	sm_100

	.elftype	@"ET_EXEC"


//--------------------- .note.nv.tkinfo           --------------------------
	.section	.note.nv.tkinfo,"",@"SHT_NOTE"
	.sectionflags	@"SHF_NOTE_NV_TKINFO"
	.tkinfo
        /*0018*/ 	.word	0x00000002
        /*0030*/ 	.string	""
        /*0030*/ 	.string	"ptxas"
        /*0030*/ 	.string	"Cuda compilation tools, release 13.0, V13.0.88"
        /*0030*/ 	.string	"Build cuda_13.0.r13.0/compiler.36424714_0"
        /*0030*/ 	.string	"-arch sm_100 -m 64 "



//--------------------- .note.nv.cuinfo           --------------------------
	.section	.note.nv.cuinfo,"",@"SHT_NOTE"
	.sectionflags	@"SHF_NOTE_NV_CUINFO"
        /*0018*/ 	.short	0x0002
        /*001a*/ 	.short	0x0064
        /*001c*/ 	.short	0x0082
	.zero		2


//--------------------- .nv.info                  --------------------------
	.section	.nv.info,"",@"SHT_CUDA_INFO"
	.align	4


	//----- nvinfo : EIATTR_REGCOUNT
	.align		4
        /*0000*/ 	.byte	0x04, 0x2f
        /*0002*/ 	.short	(.L_1 - .L_0)
	.align		4
.L_0:
        /*0004*/ 	.word	index@(sq)
        /*0008*/ 	.word	0x0000000c


	//----- nvinfo : EIATTR_FRAME_SIZE
	.align		4
.L_1:
        /*000c*/ 	.byte	0x04, 0x11
        /*000e*/ 	.short	(.L_3 - .L_2)
	.align		4
.L_2:
        /*0010*/ 	.word	index@(sq)
        /*0014*/ 	.word	0x00000000


	//----- nvinfo : EIATTR_MIN_STACK_SIZE
	.align		4
.L_3:
        /*0018*/ 	.byte	0x04, 0x12
        /*001a*/ 	.short	(.L_5 - .L_4)
	.align		4
.L_4:
        /*001c*/ 	.word	index@(sq)
        /*0020*/ 	.word	0x00000000
.L_5:


//--------------------- .nv.compat                --------------------------
	.section	.nv.compat,"",@"SHT_CUDA_COMPAT_INFO"
	.align	4
        /*0000*/ 	.byte	0x02, 0x09, 0x00, 0x00, 0x02, 0x02, 0x01, 0x00, 0x02, 0x05, 0x05, 0x00, 0x03, 0x07, 0x01, 0x01
        /*0010*/ 	.byte	0x02, 0x03, 0x00, 0x00, 0x02, 0x06, 0x01, 0x00, 0x04, 0x0b, 0x08, 0x00, 0x09, 0x00, 0x00, 0x00
        /*0020*/ 	.byte	0x00, 0x00, 0x00, 0x00


//--------------------- .nv.info.sq               --------------------------
	.section	.nv.info.sq,"",@"SHT_CUDA_INFO"
	.sectionflags	@""
	.align	4


	//----- nvinfo : EIATTR_CUDA_API_VERSION
	.align		4
        /*0000*/ 	.byte	0x04, 0x37
        /*0002*/ 	.short	(.L_7 - .L_6)
.L_6:
        /*0004*/ 	.word	0x00000082


	//----- nvinfo : EIATTR_KPARAM_INFO
	.align		4
.L_7:
        /*0008*/ 	.byte	0x04, 0x17
        /*000a*/ 	.short	(.L_9 - .L_8)
.L_8:
        /*000c*/ 	.word	0x00000000
        /*0010*/ 	.short	0x0004
        /*0012*/ 	.short	0x0020
        /*0014*/ 	.byte	0x00, 0xf5, 0x21, 0x00


	//----- nvinfo : EIATTR_KPARAM_INFO
	.align		4
.L_9:
        /*0018*/ 	.byte	0x04, 0x17
        /*001a*/ 	.short	(.L_11 - .L_10)
.L_10:
        /*001c*/ 	.word	0x00000000
        /*0020*/ 	.short	0x0003
        /*0022*/ 	.short	0x0018
        /*0024*/ 	.byte	0x00, 0xf0, 0x21, 0x00


	//----- nvinfo : EIATTR_KPARAM_INFO
	.align		4
.L_11:
        /*0028*/ 	.byte	0x04, 0x17
        /*002a*/ 	.short	(.L_13 - .L_12)
.L_12:
        /*002c*/ 	.word	0x00000000
        /*0030*/ 	.short	0x0002
        /*0032*/ 	.short	0x0010
        /*0034*/ 	.byte	0x00, 0xf0, 0x21, 0x00


	//----- nvinfo : EIATTR_KPARAM_INFO
	.align		4
.L_13:
        /*0038*/ 	.byte	0x04, 0x17
        /*003a*/ 	.short	(.L_15 - .L_14)
.L_14:
        /*003c*/ 	.word	0x00000000
        /*0040*/ 	.short	0x0001
        /*0042*/ 	.short	0x0008
        /*0044*/ 	.byte	0x00, 0xf0, 0x21, 0x00


	//----- nvinfo : EIATTR_KPARAM_INFO
	.align		4
.L_15:
        /*0048*/ 	.byte	0x04, 0x17
        /*004a*/ 	.short	(.L_17 - .L_16)
.L_16:
        /*004c*/ 	.word	0x00000000
        /*0050*/ 	.short	0x0000
        /*0052*/ 	.short	0x0000
        /*0054*/ 	.byte	0x00, 0xf5, 0x21, 0x00


	//----- nvinfo : EIATTR_SPARSE_MMA_MASK
	.align		4
.L_17:
        /*0058*/ 	.byte	0x03, 0x50
        /*005a*/ 	.short	0x0000


	//----- nvinfo : EIATTR_MAXREG_COUNT
	.align		4
        /*005c*/ 	.byte	0x03, 0x1b
        /*005e*/ 	.short	0x00ff


	//----- nvinfo : EIATTR_NUM_BARRIERS
	.align		4
        /*0060*/ 	.byte	0x02, 0x4c
        /*0062*/ 	.byte	0x01
	.zero		1


	//----- nvinfo : EIATTR_MERCURY_ISA_VERSION
	.align		4
        /*0064*/ 	.byte	0x03, 0x5f
        /*0066*/ 	.short	0x0101


	//----- nvinfo : EIATTR_VRC_CTA_INIT_COUNT
	.align		4
        /*0068*/ 	.byte	0x02, 0x4a
	.zero		1
	.zero		1


	//----- nvinfo : EIATTR_EXIT_INSTR_OFFSETS
	.align		4
        /*006c*/ 	.byte	0x04, 0x1c
        /*006e*/ 	.short	(.L_19 - .L_18)


	//   ....[0]....
.L_18:
        /*0070*/ 	.word	0x000000c0


	//   ....[1]....
        /*0074*/ 	.word	0x00000740


	//----- nvinfo : EIATTR_CRS_STACK_SIZE
	.align		4
.L_19:
        /*0078*/ 	.byte	0x04, 0x1e
        /*007a*/ 	.short	(.L_21 - .L_20)
.L_20:
        /*007c*/ 	.word	0x00000000


	//----- nvinfo : EIATTR_CBANK_PARAM_SIZE
	.align		4
.L_21:
        /*0080*/ 	.byte	0x03, 0x19
        /*0082*/ 	.short	0x0028


	//----- nvinfo : EIATTR_PARAM_CBANK
	.align		4
        /*0084*/ 	.byte	0x04, 0x0a
        /*0086*/ 	.short	(.L_23 - .L_22)
	.align		4
.L_22:
        /*0088*/ 	.word	index@(.nv.constant0.sq)
        /*008c*/ 	.short	0x0380
        /*008e*/ 	.short	0x0028


	//----- nvinfo : EIATTR_SW_WAR
	.align		4
.L_23:
        /*0090*/ 	.byte	0x04, 0x36
        /*0092*/ 	.short	(.L_25 - .L_24)
.L_24:
        /*0094*/ 	.word	0x00000008
.L_25:


//--------------------- .nv.callgraph             --------------------------
	.section	.nv.callgraph,"",@"SHT_CUDA_CALLGRAPH"
	.align	4
	.sectionentsize	8
	.align		4
        /*0000*/ 	.word	0x00000000
	.align		4
        /*0004*/ 	.word	0xffffffff
	.align		4
        /*0008*/ 	.word	0x00000000
	.align		4
        /*000c*/ 	.word	0xfffffffe
	.align		4
        /*0010*/ 	.word	0x00000000
	.align		4
        /*0014*/ 	.word	0xfffffffd
	.align		4
        /*0018*/ 	.word	0x00000000
	.align		4
        /*001c*/ 	.word	0xfffffffc


//--------------------- .text.sq                  --------------------------
	.section	.text.sq,"ax",@progbits
	.align	128
        .global         sq
        .type           sq,@function
        .size           sq,(.L_x_16 - sq)
        .other          sq,@"STO_CUDA_ENTRY STV_DEFAULT"
sq:
.text.sq:
[----:B------:R-:W-:Y:S01]  /*0000*/  LDC R1, c[0x0][0x37c] ;  /* 0x0000df00ff017b82 */ /* 0x000fe20000000800 */
[----:B------:R-:W0:Y:S01]  /*0010*/  S2R R9, SR_TID.X ;  /* 0x0000000000097919 */ /* 0x000e220000002100 */
[----:B------:R-:W1:Y:S06]  /*0020*/  LDCU UR5, c[0x0][0x390] ;  /* 0x00007200ff0577ac */ /* 0x000e6c0008000800 */
[----:B------:R-:W2:Y:S01]  /*0030*/  S2UR UR6, SR_CTAID.X ;  /* 0x00000000000679c3 */ /* 0x000ea20000002500 */
[----:B------:R-:W2:Y:S01]  /*0040*/  LDCU UR7, c[0x0][0x360] ;  /* 0x00006c00ff0777ac */ /* 0x000ea20008000800 */
[----:B-1----:R-:W-:-:S04]  /*0050*/  UIADD3 UR4, UPT, UPT, UR5, -0x1, URZ ;  /* 0xffffffff05047890 */ /* 0x002fc8000fffe0ff */
[----:B------:R-:W-:Y:S02]  /*0060*/  UIMAD UR5, UR4, UR5, URZ ;  /* 0x00000005040572a4 */ /* 0x000fe4000f8e02ff */
[----:B--2---:R-:W-:Y:S02]  /*0070*/  UIMAD UR4, UR6, UR7, URZ ;  /* 0x00000007060472a4 */ /* 0x004fe4000f8e02ff */
[----:B------:R-:W-:-:S04]  /*0080*/  ULEA.HI UR5, UR5, UR5, URZ, 0x1 ;  /* 0x0000000505057291 */ /* 0x000fc8000f8f08ff */
[----:B------:R-:W-:Y:S01]  /*0090*/  USHF.R.S32.HI UR5, URZ, 0x1, UR5 ;  /* 0x00000001ff057899 */ /* 0x000fe20008011405 */
[----:B0-----:R-:W-:-:S05]  /*00a0*/  VIADD R0, R9, UR4 ;  /* 0x0000000409007c36 */ /* 0x001fca0008000000 */
[----:B------:R-:W-:-:S13]  /*00b0*/  ISETP.GE.AND P0, PT, R0, UR5, PT ;  /* 0x0000000500007c0c */ /* 0x000fda000bf06270 */
[----:B------:R-:W-:Y:S05]  /*00c0*/  @P0 EXIT ;  /* 0x000000000000094d */ /* 0x000fea0003800000 */
[----:B------:R-:W0:Y:S01]  /*00d0*/  LDCU UR8, c[0x0][0x398] ;  /* 0x00007300ff0877ac */ /* 0x000e220008000800 */
[----:B------:R-:W-:Y:S01]  /*00e0*/  BSSY.RECONVERGENT B0, `(.L_x_0) ;  /* 0x000005f000007945 */ /* 0x000fe20003800200 */
[----:B------:R-:W1:Y:S01]  /*00f0*/  LDCU.64 UR10, c[0x0][0x380] ;  /* 0x00007000ff0a77ac */ /* 0x000e620008000a00 */
[----:B------:R-:W2:Y:S01]  /*0100*/  LDCU.64 UR6, c[0x0][0x358] ;  /* 0x00006b00ff0677ac */ /* 0x000ea20008000a00 */
[----:B------:R-:W3:Y:S01]  /*0110*/  LDCU.64 UR14, c[0x0][0x380] ;  /* 0x00007000ff0e77ac */ /* 0x000ee20008000a00 */
[----:B------:R-:W4:Y:S01]  /*0120*/  LDCU.64 UR12, c[0x0][0x380] ;  /* 0x00007000ff0c77ac */ /* 0x000f220008000a00 */
[C---:B0-----:R-:W-:Y:S01]  /*0130*/  VIADD R3, R0.reuse, UR8 ;  /* 0x0000000800037c36 */ /* 0x041fe20008000000 */
[----:B-1----:R-:W-:-:S04]  /*0140*/  IADD3 R2, P1, PT, R0, UR10, RZ ;  /* 0x0000000a00027c10 */ /* 0x002fc8000ff3e0ff */
[C---:B------:R-:W-:Y:S02]  /*0150*/  ISETP.GE.AND P0, PT, R0.reuse, R3, PT ;  /* 0x000000030000720c */ /* 0x040fe40003f06270 */
[----:B------:R-:W-:-:S11]  /*0160*/  LEA.HI.X.SX32 R3, R0, UR11, 0x1, P1 ;  /* 0x0000000b00037c11 */ /* 0x000fd600088f0eff */
[----:B--234-:R-:W-:Y:S05]  /*0170*/  @P0 BRA `(.L_x_1) ;  /* 0x0000000400540947 */ /* 0x01cfea0003800000 */
[----:B------:R-:W-:Y:S01]  /*0180*/  ULOP3.LUT UP0, UR5, UR8, 0x3, URZ, 0xc0, !UPT ;  /* 0x0000000308057892 */ /* 0x000fe2000f80c0ff */
[----:B------:R-:W-:-:S08]  /*0190*/  IMAD.MOV.U32 R4, RZ, RZ, R0 ;  /* 0x000000ffff047224 */ /* 0x000fd000078e0000 */
[----:B------:R-:W-:Y:S05]  /*01a0*/  BRA.U !UP0, `(.L_x_2) ;  /* 0x0000000108587547 */ /* 0x000fea000b800000 */
[----:B------:R-:W-:Y:S02]  /*01b0*/  UIADD3 UR9, UPT, UPT, -UR5, URZ, URZ ;  /* 0x000000ff05097290 */ /* 0x000fe4000fffe1ff */
[----:B------:R-:W-:Y:S02]  /*01c0*/  VIADD R4, R0, UR5 ;  /* 0x0000000500047c36 */ /* 0x000fe40008000000 */
[----:B------:R-:W-:Y:S02]  /*01d0*/  IMAD.MOV.U32 R8, RZ, RZ, R0 ;  /* 0x000000ffff087224 */ /* 0x000fe400078e0000 */
[----:B------:R-:W-:-:S07]  /*01e0*/  IMAD.U32 R5, RZ, RZ, UR9 ;  /* 0x00000009ff057e24 */ /* 0x000fce000f8e00ff */
.L_x_5:
[----:B0-----:R-:W-:-:S04]  /*01f0*/  IADD3 R6, P0, PT, R8, UR12, RZ ;  /* 0x0000000c08067c10 */ /* 0x001fc8000ff1e0ff */
[----:B------:R-:W-:-:S05]  /*0200*/  LEA.HI.X.SX32 R7, R8, UR13, 0x1, P0 ;  /* 0x0000000d08077c11 */ /* 0x000fca00080f0eff */
[----:B------:R-:W2:Y:S01]  /*0210*/  LDG.E.U8 R6, desc[UR6][R6.64] ;  /* 0x0000000606067981 */ /* 0x000ea2000c1e1100 */
[----:B------:R-:W-:Y:S01]  /*0220*/  VIADD R5, R5, 0x1 ;  /* 0x0000000105057836 */ /* 0x000fe20000000000 */
[----:B------:R-:W-:Y:S04]  /*0230*/  BSSY.RECONVERGENT B1, `(.L_x_3) ;  /* 0x000000b000017945 */ /* 0x000fe80003800200 */
[----:B------:R-:W-:Y:S02]  /*0240*/  ISETP.NE.AND P1, PT, R5, RZ, PT ;  /* 0x000000ff0500720c */ /* 0x000fe40003f25270 */
[----:B--2---:R-:W-:-:S04]  /*0250*/  ISETP.GT.U32.AND P0, PT, R6, 0x3a, PT ;  /* 0x0000003a0600780c */ /* 0x004fc80003f04070 */
[----:B------:R-:W-:-:S13]  /*0260*/  ISETP.GT.U32.AND.EX P0, PT, RZ, RZ, PT, P0 ;  /* 0x000000ffff00720c */ /* 0x000fda0003f04100 */
[----:B------:R-:W-:Y:S05]  /*0270*/  @P0 BRA `(.L_x_4) ;  /* 0x0000000000180947 */ /* 0x000fea0003800000 */
[----:B------:R-:W-:Y:S02]  /*0280*/  UMOV UR5, 0x1 ;  /* 0x0000000100057882 */ /* 0x000fe40000000000 */
[----:B------:R-:W-:-:S05]  /*0290*/  IMAD.U32 R7, RZ, RZ, UR5 ;  /* 0x00000005ff077e24 */ /* 0x000fca000f8e00ff */
[----:B------:R-:W-:-:S04]  /*02a0*/  SHF.L.U64.HI R6, R7, R6, RZ ;  /* 0x0000000607067219 */ /* 0x000fc800000102ff */
[----:B------:R-:W-:Y:S01]  /*02b0*/  LOP3.LUT P0, RZ, R6, 0x4007300, RZ, 0xc0, !PT ;  /* 0x0400730006ff7812 */ /* 0x000fe2000780c0ff */
[----:B------:R-:W-:-:S12]  /*02c0*/  IMAD.MOV.U32 R6, RZ, RZ, 0x20 ;  /* 0x00000020ff067424 */ /* 0x000fd800078e00ff */
[----:B------:R0:W-:Y:S02]  /*02d0*/  @P0 STG.E.U8 desc[UR6][R2.64], R6 ;  /* 0x0000000602000986 */ /* 0x0001e4000c101106 */
.L_x_4:
[----:B------:R-:W-:Y:S05]  /*02e0*/  BSYNC.RECONVERGENT B1 ;  /* 0x0000000000017941 */ /* 0x000fea0003800200 */
.L_x_3:
[----:B------:R-:W-:Y:S01]  /*02f0*/  VIADD R8, R8, 0x1 ;  /* 0x0000000108087836 */ /* 0x000fe20000000000 */
[----:B------:R-:W-:Y:S06]  /*0300*/  @P1 BRA `(.L_x_5) ;  /* 0xfffffffc00b81947 */ /* 0x000fec000383ffff */
.L_x_2:
[----:B------:R-:W1:Y:S02]  /*0310*/  LDCU UR9, c[0x0][0x398] ;  /* 0x00007300ff0977ac */ /* 0x000e640008000800 */
[----:B-1----:R-:W-:-:S04]  /*0320*/  UIADD3 UR5, UPT, UPT, UR9, -0x1, URZ ;  /* 0xffffffff09057890 */ /* 0x002fc8000fffe0ff */
[----:B------:R-:W-:-:S09]  /*0330*/  UISETP.GE.U32.AND UP0, UPT, UR5, 0x3, UPT ;  /* 0x000000030500788c */ /* 0x000fd2000bf06070 */
[----:B------:R-:W-:Y:S05]  /*0340*/  BRA.U !UP0, `(.L_x_1) ;  /* 0x0000000108e07547 */ /* 0x000fea000b800000 */
[----:B------:R-:W-:-:S05]  /*0350*/  IADD3 R5, PT, PT, R4, -UR4, -R9 ;  /* 0x8000000404057c10 */ /* 0x000fca000fffe809 */
[----:B------:R-:W-:-:S07]  /*0360*/  VIADD R5, R5, -UR9 ;  /* 0x8000000905057c36 */ /* 0x000fce0008000000 */
.L_x_14:
[----:B01----:R-:W-:-:S04]  /*0370*/  IADD3.X R6, P0, PT, R4, UR14, RZ, PT, !PT ;  /* 0x0000000e04067c10 */ /* 0x003fc8000bf1e4ff */
[----:B------:R-:W-:-:S05]  /*0380*/  LEA.HI.X.SX32 R7, R4, UR15, 0x1, P0 ;  /* 0x0000000f04077c11 */ /* 0x000fca00080f0eff */
[----:B------:R-:W2:Y:S01]  /*0390*/  LDG.E.U8 R8, desc[UR6][R6.64+-0x1] ;  /* 0xffffff0606087981 */ /* 0x000ea2000c1e1100 */
[----:B------:R-:W-:Y:S01]  /*03a0*/  BSSY.RECONVERGENT B1, `(.L_x_6) ;  /* 0x000000a000017945 */ /* 0x000fe20003800200 */
        /* <DEDUP_REMOVED lines=9> */
.L_x_7:
[----:B------:R-:W-:Y:S05]  /*0440*/  BSYNC.RECONVERGENT B1 ;  /* 0x0000000000017941 */ /* 0x000fea0003800200 */
.L_x_6:
[----:B0-----:R-:W2:Y:S01]  /*0450*/  LDG.E.U8 R8, desc[UR6][R6.64] ;  /* 0x0000000606087981 */ /* 0x001ea2000c1e1100 */
        /* <DEDUP_REMOVED lines=10> */
.L_x_9:
[----:B------:R-:W-:Y:S05]  /*0500*/  BSYNC.RECONVERGENT B1 ;  /* 0x0000000000017941 */ /* 0x000fea0003800200 */
.L_x_8:
        /* <DEDUP_REMOVED lines=11> */
.L_x_11:
[----:B------:R-:W-:Y:S05]  /*05c0*/  BSYNC.RECONVERGENT B1 ;  /* 0x0000000000017941 */ /* 0x000fea0003800200 */
.L_x_10:
        /* <DEDUP_REMOVED lines=13> */
.L_x_13:
[----:B------:R-:W-:Y:S05]  /*06a0*/  BSYNC.RECONVERGENT B1 ;  /* 0x0000000000017941 */ /* 0x000fea0003800200 */
.L_x_12:
[----:B------:R-:W-:Y:S01]  /*06b0*/  VIADD R4, R4, 0x4 ;  /* 0x0000000404047836 */ /* 0x000fe20000000000 */
[----:B------:R-:W-:Y:S06]  /*06c0*/  @P1 BRA `(.L_x_14) ;  /* 0xfffffffc00281947 */ /* 0x000fec000383ffff */
.L_x_1:
[----:B------:R-:W-:Y:S05]  /*06d0*/  BSYNC.RECONVERGENT B0 ;  /* 0x0000000000007941 */ /* 0x000fea0003800200 */
.L_x_0:
[----:B------:R-:W-:Y:S01]  /*06e0*/  BAR.SYNC.DEFER_BLOCKING 0x0 ;  /* 0x0000000000007b1d */ /* 0x000fe20000010000 */
[----:B------:R-:W-:-:S05]  /*06f0*/  IMAD.HI R0, R0, 0x66666667, RZ ;  /* 0x6666666700007827 */ /* 0x000fca00078e02ff */
[----:B------:R-:W-:-:S04]  /*0700*/  SHF.R.U32.HI R5, RZ, 0x1f, R0 ;  /* 0x0000001fff057819 */ /* 0x000fc80000011600 */
[----:B------:R-:W-:-:S05]  /*0710*/  LEA.HI R5, R0, R5, RZ, 0x1e ;  /* 0x0000000500057211 */ /* 0x000fca00078ff0ff */
[----:B------:R-:W-:-:S05]  /*0720*/  VIADD R5, R5, 0x30 ;  /* 0x0000003005057836 */ /* 0x000fca0000000000 */
[----:B------:R-:W-:Y:S01]  /*0730*/  STG.E.U8 desc[UR6][R2.64], R5 ;  /* 0x0000000502007986 */ /* 0x000fe2000c101106 */
[----:B------:R-:W-:Y:S05]  /*0740*/  EXIT ;  /* 0x000000000000794d */ /* 0x000fea0003800000 */
.L_x_15:
[----:B------:R-:W-:-:S00]  /*0750*/  BRA `(.L_x_15) ;  /* 0xfffffffc00fc7947 */ /* 0x000fc0000383ffff */
[----:B------:R-:W-:-:S00]  /*0760*/  NOP ;  /* 0x0000000000007918 */ /* 0x000fc00000000000 */
        /* <DEDUP_REMOVED lines=9> */
.L_x_16:


//--------------------- .nv.shared.reserved.0     --------------------------
	.section	.nv.shared.reserved.0,"aw",@nobits
	.weak		__nv_reservedSMEM_offset_0_alias
	.size		__nv_reservedSMEM_offset_0_alias, 0, 64
	.other		__nv_reservedSMEM_offset_0_alias,@"STO_CUDA_RESERVED_SHARED STV_DEFAULT"
__nv_reservedSMEM_offset_0_alias:
	.zero		0
	.zero		64


//--------------------- .nv.constant0.sq          --------------------------
	.section	.nv.constant0.sq,"a",@progbits
	.sectionflags	@""
	.align	4
.nv.constant0.sq:
	.zero		936


//--------------------- SYMBOLS --------------------------

	.type		.nv.reservedSmem.offset0,@object
	.size		.nv.reservedSmem.offset0,0x4
